//
// Generated by NVIDIA NVVM Compiler
//
// Compiler Build ID: CL-36424714
// Cuda compilation tools, release 13.0, V13.0.88
// Based on NVVM 20.0.0
//

.version 9.0
.target sm_100
.address_size 64

	// .globl	_Z14findOddNumbersPKiPiS1_ii

.visible .entry _Z14findOddNumbersPKiPiS1_ii(
	.param .u64 .ptr .align 1 _Z14findOddNumbersPKiPiS1_ii_param_0,
	.param .u64 .ptr .align 1 _Z14findOddNumbersPKiPiS1_ii_param_1,
	.param .u64 .ptr .align 1 _Z14findOddNumbersPKiPiS1_ii_param_2,
	.param .u32 _Z14findOddNumbersPKiPiS1_ii_param_3,
	.param .u32 _Z14findOddNumbersPKiPiS1_ii_param_4
)
{
	.reg .pred 	%p<13>;
	.reg .b32 	%r<111>;
	.reg .b64 	%rd<26>;

	ld.param.u64 	%rd8, [_Z14findOddNumbersPKiPiS1_ii_param_0];
	ld.param.u64 	%rd9, [_Z14findOddNumbersPKiPiS1_ii_param_1];
	ld.param.u64 	%rd10, [_Z14findOddNumbersPKiPiS1_ii_param_2];
	ld.param.u32 	%r30, [_Z14findOddNumbersPKiPiS1_ii_param_3];
	ld.param.u32 	%r31, [_Z14findOddNumbersPKiPiS1_ii_param_4];
	cvta.to.global.u64 	%rd1, %rd10;
	mov.u32 	%r32, %ctaid.x;
	mov.u32 	%r33, %ntid.x;
	mov.u32 	%r34, %tid.x;
	mad.lo.s32 	%r1, %r32, %r33, %r34;
	setp.ge.s32 	%p1, %r1, %r31;
	@%p1 bra 	$L__BB0_17;
	mul.wide.s32 	%rd11, %r1, 4;
	add.s64 	%rd12, %rd1, %rd11;
	ld.global.u32 	%r35, [%rd12];
	setp.ne.s32 	%p2, %r35, 1;
	@%p2 bra 	$L__BB0_17;
	setp.lt.s32 	%p3, %r1, 1;
	mov.b32 	%r110, 0;
	@%p3 bra 	$L__BB0_15;
	and.b32  	%r2, %r1, 15;
	setp.lt.u32 	%p4, %r1, 16;
	mov.b32 	%r103, 0;
	mov.u32 	%r110, %r103;
	@%p4 bra 	$L__BB0_6;
	and.b32  	%r103, %r1, 2147483632;
	neg.s32 	%r97, %r103;
	add.s64 	%rd24, %rd1, 32;
	mov.b32 	%r110, 0;
$L__BB0_5:
	.pragma "nounroll";
	ld.global.u32 	%r40, [%rd24+-32];
	add.s32 	%r41, %r40, %r110;
	ld.global.u32 	%r42, [%rd24+-28];
	add.s32 	%r43, %r42, %r41;
	ld.global.u32 	%r44, [%rd24+-24];
	add.s32 	%r45, %r44, %r43;
	ld.global.u32 	%r46, [%rd24+-20];
	add.s32 	%r47, %r46, %r45;
	ld.global.u32 	%r48, [%rd24+-16];
	add.s32 	%r49, %r48, %r47;
	ld.global.u32 	%r50, [%rd24+-12];
	add.s32 	%r51, %r50, %r49;
	ld.global.u32 	%r52, [%rd24+-8];
	add.s32 	%r53, %r52, %r51;
	ld.global.u32 	%r54, [%rd24+-4];
	add.s32 	%r55, %r54, %r53;
	ld.global.u32 	%r56, [%rd24];
	add.s32 	%r57, %r56, %r55;
	ld.global.u32 	%r58, [%rd24+4];
	add.s32 	%r59, %r58, %r57;
	ld.global.u32 	%r60, [%rd24+8];
	add.s32 	%r61, %r60, %r59;
	ld.global.u32 	%r62, [%rd24+12];
	add.s32 	%r63, %r62, %r61;
	ld.global.u32 	%r64, [%rd24+16];
	add.s32 	%r65, %r64, %r63;
	ld.global.u32 	%r66, [%rd24+20];
	add.s32 	%r67, %r66, %r65;
	ld.global.u32 	%r68, [%rd24+24];
	add.s32 	%r69, %r68, %r67;
	ld.global.u32 	%r70, [%rd24+28];
	add.s32 	%r110, %r70, %r69;
	add.s32 	%r97, %r97, 16;
	add.s64 	%rd24, %rd24, 64;
	setp.ne.s32 	%p5, %r97, 0;
	@%p5 bra 	$L__BB0_5;
$L__BB0_6:
	setp.eq.s32 	%p6, %r2, 0;
	@%p6 bra 	$L__BB0_15;
	and.b32  	%r12, %r1, 7;
	setp.lt.u32 	%p7, %r2, 8;
	@%p7 bra 	$L__BB0_9;
	mul.wide.u32 	%rd13, %r103, 4;
	add.s64 	%rd14, %rd1, %rd13;
	ld.global.u32 	%r72, [%rd14];
	add.s32 	%r73, %r72, %r110;
	ld.global.u32 	%r74, [%rd14+4];
	add.s32 	%r75, %r74, %r73;
	ld.global.u32 	%r76, [%rd14+8];
	add.s32 	%r77, %r76, %r75;
	ld.global.u32 	%r78, [%rd14+12];
	add.s32 	%r79, %r78, %r77;
	ld.global.u32 	%r80, [%rd14+16];
	add.s32 	%r81, %r80, %r79;
	ld.global.u32 	%r82, [%rd14+20];
	add.s32 	%r83, %r82, %r81;
	ld.global.u32 	%r84, [%rd14+24];
	add.s32 	%r85, %r84, %r83;
	ld.global.u32 	%r86, [%rd14+28];
	add.s32 	%r110, %r86, %r85;
	add.s32 	%r103, %r103, 8;
$L__BB0_9:
	setp.eq.s32 	%p8, %r12, 0;
	@%p8 bra 	$L__BB0_15;
	and.b32  	%r18, %r1, 3;
	setp.lt.u32 	%p9, %r12, 4;
	@%p9 bra 	$L__BB0_12;
	mul.wide.u32 	%rd15, %r103, 4;
	add.s64 	%rd16, %rd1, %rd15;
	ld.global.u32 	%r88, [%rd16];
	add.s32 	%r89, %r88, %r110;
	ld.global.u32 	%r90, [%rd16+4];
	add.s32 	%r91, %r90, %r89;
	ld.global.u32 	%r92, [%rd16+8];
	add.s32 	%r93, %r92, %r91;
	ld.global.u32 	%r94, [%rd16+12];
	add.s32 	%r110, %r94, %r93;
	add.s32 	%r103, %r103, 4;
$L__BB0_12:
	setp.eq.s32 	%p10, %r18, 0;
	@%p10 bra 	$L__BB0_15;
	mul.wide.u32 	%rd17, %r103, 4;
	add.s64 	%rd25, %rd1, %rd17;
	neg.s32 	%r108, %r18;
$L__BB0_14:
	.pragma "nounroll";
	ld.global.u32 	%r95, [%rd25];
	add.s32 	%r110, %r95, %r110;
	add.s64 	%rd25, %rd25, 4;
	add.s32 	%r108, %r108, 1;
	setp.ne.s32 	%p11, %r108, 0;
	@%p11 bra 	$L__BB0_14;
$L__BB0_15:
	setp.ge.s32 	%p12, %r110, %r30;
	@%p12 bra 	$L__BB0_17;
	cvta.to.global.u64 	%rd18, %rd8;
	add.s64 	%rd20, %rd18, %rd11;
	ld.global.u32 	%r96, [%rd20];
	cvta.to.global.u64 	%rd21, %rd9;
	mul.wide.s32 	%rd22, %r110, 4;
	add.s64 	%rd23, %rd21, %rd22;
	st.global.u32 	[%rd23], %r96;
$L__BB0_17:
	ret;

}
	// .globl	_Z17findNumOddNumbersPKiPiS1_i
.visible .entry _Z17findNumOddNumbersPKiPiS1_i(
	.param .u64 .ptr .align 1 _Z17findNumOddNumbersPKiPiS1_i_param_0,
	.param .u64 .ptr .align 1 _Z17findNumOddNumbersPKiPiS1_i_param_1,
	.param .u64 .ptr .align 1 _Z17findNumOddNumbersPKiPiS1_i_param_2,
	.param .u32 _Z17findNumOddNumbersPKiPiS1_i_param_3
)
{
	.reg .pred 	%p<4>;
	.reg .b32 	%r<11>;
	.reg .b64 	%rd<13>;

	ld.param.u64 	%rd2, [_Z17findNumOddNumbersPKiPiS1_i_param_0];
	ld.param.u64 	%rd4, [_Z17findNumOddNumbersPKiPiS1_i_param_1];
	ld.param.u64 	%rd3, [_Z17findNumOddNumbersPKiPiS1_i_param_2];
	ld.param.u32 	%r2, [_Z17findNumOddNumbersPKiPiS1_i_param_3];
	cvta.to.global.u64 	%rd1, %rd4;
	mov.u32 	%r3, %ctaid.x;
	mov.u32 	%r4, %ntid.x;
	mov.u32 	%r5, %tid.x;
	mad.lo.s32 	%r1, %r3, %r4, %r5;
	setp.ge.s32 	%p1, %r1, %r2;
	@%p1 bra 	$L__BB1_4;
	cvta.to.global.u64 	%rd5, %rd2;
	mul.wide.s32 	%rd6, %r1, 4;
	add.s64 	%rd7, %rd5, %rd6;
	ld.global.u32 	%r6, [%rd7];
	and.b32  	%r7, %r6, 1;
	setp.eq.b32 	%p2, %r7, 1;
	not.pred 	%p3, %p2;
	@%p3 bra 	$L__BB1_3;
	cvta.to.global.u64 	%rd8, %rd3;
	atom.global.add.u32 	%r8, [%rd8], 1;
	add.s64 	%rd10, %rd1, %rd6;
	mov.b32 	%r9, 1;
	st.global.u32 	[%rd10], %r9;
	bra.uni 	$L__BB1_4;
$L__BB1_3:
	add.s64 	%rd12, %rd1, %rd6;
	mov.b32 	%r10, 0;
	st.global.u32 	[%rd12], %r10;
$L__BB1_4:
	ret;

}


// ===== COMPILED SASS (sm_100) =====

	.target	sm_100

	.elftype	@"ET_EXEC"


//--------------------- .note.nv.tkinfo           --------------------------
	.section	.note.nv.tkinfo,"",@"SHT_NOTE"
	.sectionflags	@"SHF_NOTE_NV_TKINFO"
	.tkinfo
        /*0018*/ 	.word	0x00000002
        /*0030*/ 	.string	""
        /*0030*/ 	.string	"ptxas"
        /*0030*/ 	.string	"Cuda compilation tools, release 13.0, V13.0.88"
        /*0030*/ 	.string	"Build cuda_13.0.r13.0/compiler.36424714_0"
        /*0030*/ 	.string	"-arch sm_100 -m 64 "



//--------------------- .note.nv.cuinfo           --------------------------
	.section	.note.nv.cuinfo,"",@"SHT_NOTE"
	.sectionflags	@"SHF_NOTE_NV_CUINFO"
        /*0018*/ 	.short	0x0002
        /*001a*/ 	.short	0x0064
        /*001c*/ 	.short	0x0082
	.zero		2


//--------------------- .nv.info                  --------------------------
	.section	.nv.info,"",@"SHT_CUDA_INFO"
	.align	4


	//----- nvinfo : EIATTR_REGCOUNT
	.align		4
        /*0000*/ 	.byte	0x04, 0x2f
        /*0002*/ 	.short	(.L_1 - .L_0)
	.align		4
.L_0:
        /*0004*/ 	.word	index@(_Z14findOddNumbersPKiPiS1_ii)
        /*0008*/ 	.word	0x0000001c


	//----- nvinfo : EIATTR_FRAME_SIZE
	.align		4
.L_1:
        /*000c*/ 	.byte	0x04, 0x11
        /*000e*/ 	.short	(.L_3 - .L_2)
	.align		4
.L_2:
        /*0010*/ 	.word	index@(_Z14findOddNumbersPKiPiS1_ii)
        /*0014*/ 	.word	0x00000000


	//----- nvinfo : EIATTR_REGCOUNT
	.align		4
.L_3:
        /*0018*/ 	.byte	0x04, 0x2f
        /*001a*/ 	.short	(.L_5 - .L_4)
	.align		4
.L_4:
        /*001c*/ 	.word	index@(_Z17findNumOddNumbersPKiPiS1_i)
        /*0020*/ 	.word	0x0000000e


	//----- nvinfo : EIATTR_FRAME_SIZE
	.align		4
.L_5:
        /*0024*/ 	.byte	0x04, 0x11
        /*0026*/ 	.short	(.L_7 - .L_6)
	.align		4
.L_6:
        /*0028*/ 	.word	index@(_Z17findNumOddNumbersPKiPiS1_i)
        /*002c*/ 	.word	0x00000000


	//----- nvinfo : EIATTR_MIN_STACK_SIZE
	.align		4
.L_7:
        /*0030*/ 	.byte	0x04, 0x12
        /*0032*/ 	.short	(.L_9 - .L_8)
	.align		4
.L_8:
        /*0034*/ 	.word	index@(_Z17findNumOddNumbersPKiPiS1_i)
        /*0038*/ 	.word	0x00000000


	//----- nvinfo : EIATTR_MIN_STACK_SIZE
	.align		4
.L_9:
        /*003c*/ 	.byte	0x04, 0x12
        /*003e*/ 	.short	(.L_11 - .L_10)
	.align		4
.L_10:
        /*0040*/ 	.word	index@(_Z14findOddNumbersPKiPiS1_ii)
        /*0044*/ 	.word	0x00000000
.L_11:


//--------------------- .nv.compat                --------------------------
	.section	.nv.compat,"",@"SHT_CUDA_COMPAT_INFO"
	.align	4
        /*0000*/ 	.byte	0x02, 0x09, 0x00, 0x00, 0x02, 0x02, 0x01, 0x00, 0x02, 0x05, 0x05, 0x00, 0x03, 0x07, 0x01, 0x01
        /*0010*/ 	.byte	0x02, 0x03, 0x00, 0x00, 0x02, 0x06, 0x01, 0x00, 0x04, 0x0b, 0x08, 0x00, 0x09, 0x00, 0x00, 0x00
        /*0020*/ 	.byte	0x00, 0x00, 0x00, 0x00


//--------------------- .nv.info._Z17findNumOddNumbersPKiPiS1_i --------------------------
	.section	.nv.info._Z17findNumOddNumbersPKiPiS1_i,"",@"SHT_CUDA_INFO"
	.sectionflags	@""
	.align	4


	//----- nvinfo : EIATTR_CUDA_API_VERSION
	.align		4
        /*0000*/ 	.byte	0x04, 0x37
        /*0002*/ 	.short	(.L_13 - .L_12)
.L_12:
        /*0004*/ 	.word	0x00000082


	//----- nvinfo : EIATTR_KPARAM_INFO
	.align		4
.L_13:
        /*0008*/ 	.byte	0x04, 0x17
        /*000a*/ 	.short	(.L_15 - .L_14)
.L_14:
        /*000c*/ 	.word	0x00000000
        /*0010*/ 	.short	0x0003
        /*0012*/ 	.short	0x0018
        /*0014*/ 	.byte	0x00, 0xf0, 0x11, 0x00


	//----- nvinfo : EIATTR_KPARAM_INFO
	.align		4
.L_15:
        /*0018*/ 	.byte	0x04, 0x17
        /*001a*/ 	.short	(.L_17 - .L_16)
.L_16:
        /*001c*/ 	.word	0x00000000
        /*0020*/ 	.short	0x0002
        /*0022*/ 	.short	0x0010
        /*0024*/ 	.byte	0x00, 0xf5, 0x21, 0x00


	//----- nvinfo : EIATTR_KPARAM_INFO
	.align		4
.L_17:
        /*0028*/ 	.byte	0x04, 0x17
        /*002a*/ 	.short	(.L_19 - .L_18)
.L_18:
        /*002c*/ 	.word	0x00000000
        /*0030*/ 	.short	0x0001
        /*0032*/ 	.short	0x0008
        /*0034*/ 	.byte	0x00, 0xf5, 0x21, 0x00


	//----- nvinfo : EIATTR_KPARAM_INFO
	.align		4
.L_19:
        /*0038*/ 	.byte	0x04, 0x17
        /*003a*/ 	.short	(.L_21 - .L_20)
.L_20:
        /*003c*/ 	.word	0x00000000
        /*0040*/ 	.short	0x0000
        /*0042*/ 	.short	0x0000
        /*0044*/ 	.byte	0x00, 0xf5, 0x21, 0x00


	//----- nvinfo : EIATTR_SPARSE_MMA_MASK
	.align		4
.L_21:
        /*0048*/ 	.byte	0x03, 0x50
        /*004a*/ 	.short	0x0000


	//----- nvinfo : EIATTR_MAXREG_COUNT
	.align		4
        /*004c*/ 	.byte	0x03, 0x1b
        /*004e*/ 	.short	0x00ff


	//----- nvinfo : EIATTR_MERCURY_ISA_VERSION
	.align		4
        /*0050*/ 	.byte	0x03, 0x5f
        /*0052*/ 	.short	0x0101


	//----- nvinfo : EIATTR_INT_WARP_WIDE_INSTR_OFFSETS
	.align		4
        /*0054*/ 	.byte	0x04, 0x31
        /*0056*/ 	.short	(.L_23 - .L_22)


	//   ....[0]....
.L_22:
        /*0058*/ 	.word	0x00000110


	//----- nvinfo : EIATTR_VRC_CTA_INIT_COUNT
	.align		4
.L_23:
        /*005c*/ 	.byte	0x02, 0x4a
	.zero		1
	.zero		1


	//----- nvinfo : EIATTR_EXIT_INSTR_OFFSETS
	.align		4
        /*0060*/ 	.byte	0x04, 0x1c
        /*0062*/ 	.short	(.L_25 - .L_24)


	//   ....[0]....
.L_24:
        /*0064*/ 	.word	0x00000070


	//   ....[1]....
        /*0068*/ 	.word	0x000001a0


	//   ....[2]....
        /*006c*/ 	.word	0x000001e0


	//----- nvinfo : EIATTR_CRS_STACK_SIZE
	.align		4
.L_25:
        /*0070*/ 	.byte	0x04, 0x1e
        /*0072*/ 	.short	(.L_27 - .L_26)
.L_26:
        /*0074*/ 	.word	0x00000000


	//----- nvinfo : EIATTR_CBANK_PARAM_SIZE
	.align		4
.L_27:
        /*0078*/ 	.byte	0x03, 0x19
        /*007a*/ 	.short	0x001c


	//----- nvinfo : EIATTR_PARAM_CBANK
	.align		4
        /*007c*/ 	.byte	0x04, 0x0a
        /*007e*/ 	.short	(.L_29 - .L_28)
	.align		4
.L_28:
        /*0080*/ 	.word	index@(.nv.constant0._Z17findNumOddNumbersPKiPiS1_i)
        /*0084*/ 	.short	0x0380
        /*0086*/ 	.short	0x001c


	//----- nvinfo : EIATTR_SW_WAR
	.align		4
.L_29:
        /*0088*/ 	.byte	0x04, 0x36
        /*008a*/ 	.short	(.L_31 - .L_30)
.L_30:
        /*008c*/ 	.word	0x00000008
.L_31:


//--------------------- .nv.info._Z14findOddNumbersPKiPiS1_ii --------------------------
	.section	.nv.info._Z14findOddNumbersPKiPiS1_ii,"",@"SHT_CUDA_INFO"
	.sectionflags	@""
	.align	4


	//----- nvinfo : EIATTR_CUDA_API_VERSION
	.align		4
        /*0000*/ 	.byte	0x04, 0x37
        /*0002*/ 	.short	(.L_33 - .L_32)
.L_32:
        /*0004*/ 	.word	0x00000082


	//----- nvinfo : EIATTR_KPARAM_INFO
	.align		4
.L_33:
        /*0008*/ 	.byte	0x04, 0x17
        /*000a*/ 	.short	(.L_35 - .L_34)
.L_34:
        /*000c*/ 	.word	0x00000000
        /*0010*/ 	.short	0x0004
        /*0012*/ 	.short	0x001c
        /*0014*/ 	.byte	0x00, 0xf0, 0x11, 0x00


	//----- nvinfo : EIATTR_KPARAM_INFO
	.align		4
.L_35:
        /*0018*/ 	.byte	0x04, 0x17
        /*001a*/ 	.short	(.L_37 - .L_36)
.L_36:
        /*001c*/ 	.word	0x00000000
        /*0020*/ 	.short	0x0003
        /*0022*/ 	.short	0x0018
        /*0024*/ 	.byte	0x00, 0xf0, 0x11, 0x00


	//----- nvinfo : EIATTR_KPARAM_INFO
	.align		4
.L_37:
        /*0028*/ 	.byte	0x04, 0x17
        /*002a*/ 	.short	(.L_39 - .L_38)
.L_38:
        /*002c*/ 	.word	0x00000000
        /*0030*/ 	.short	0x0002
        /*0032*/ 	.short	0x0010
        /*0034*/ 	.byte	0x00, 0xf5, 0x21, 0x00


	//----- nvinfo : EIATTR_KPARAM_INFO
	.align		4
.L_39:
        /*0038*/ 	.byte	0x04, 0x17
        /*003a*/ 	.short	(.L_41 - .L_40)
.L_40:
        /*003c*/ 	.word	0x00000000
        /*0040*/ 	.short	0x0001
        /*0042*/ 	.short	0x0008
        /*0044*/ 	.byte	0x00, 0xf5, 0x21, 0x00


	//----- nvinfo : EIATTR_KPARAM_INFO
	.align		4
.L_41:
        /*0048*/ 	.byte	0x04, 0x17
        /*004a*/ 	.short	(.L_43 - .L_42)
.L_42:
        /*004c*/ 	.word	0x00000000
        /*0050*/ 	.short	0x0000
        /*0052*/ 	.short	0x0000
        /*0054*/ 	.byte	0x00, 0xf5, 0x21, 0x00


	//----- nvinfo : EIATTR_SPARSE_MMA_MASK
	.align		4
.L_43:
        /*0058*/ 	.byte	0x03, 0x50
        /*005a*/ 	.short	0x0000


	//----- nvinfo : EIATTR_MAXREG_COUNT
	.align		4
        /*005c*/ 	.byte	0x03, 0x1b
        /*005e*/ 	.short	0x00ff


	//----- nvinfo : EIATTR_MERCURY_ISA_VERSION
	.align		4
        /*0060*/ 	.byte	0x03, 0x5f
        /*0062*/ 	.short	0x0101


	//----- nvinfo : EIATTR_VRC_CTA_INIT_COUNT
	.align		4
        /*0064*/ 	.byte	0x02, 0x4a
	.zero		1
	.zero		1


	//----- nvinfo : EIATTR_EXIT_INSTR_OFFSETS
	.align		4
        /*0068*/ 	.byte	0x04, 0x1c
        /*006a*/ 	.short	(.L_45 - .L_44)


	//   ....[0]....
.L_44:
        /*006c*/ 	.word	0x00000070


	//   ....[1]....
        /*0070*/ 	.word	0x000000d0


	//   ....[2]....
        /*0074*/ 	.word	0x00000730


	//   ....[3]....
        /*0078*/ 	.word	0x000007a0


	//----- nvinfo : EIATTR_CRS_STACK_SIZE
	.align		4
.L_45:
        /*007c*/ 	.byte	0x04, 0x1e
        /*007e*/ 	.short	(.L_47 - .L_46)
.L_46:
        /*0080*/ 	.word	0x00000000


	//----- nvinfo : EIATTR_CBANK_PARAM_SIZE
	.align		4
.L_47:
        /*0084*/ 	.byte	0x03, 0x19
        /*0086*/ 	.short	0x0020


	//----- nvinfo : EIATTR_PARAM_CBANK
	.align		4
        /*0088*/ 	.byte	0x04, 0x0a
        /*008a*/ 	.short	(.L_49 - .L_48)
	.align		4
.L_48:
        /*008c*/ 	.word	index@(.nv.constant0._Z14findOddNumbersPKiPiS1_ii)
        /*0090*/ 	.short	0x0380
        /*0092*/ 	.short	0x0020


	//----- nvinfo : EIATTR_SW_WAR
	.align		4
.L_49:
        /*0094*/ 	.byte	0x04, 0x36
        /*0096*/ 	.short	(.L_51 - .L_50)
.L_50:
        /*0098*/ 	.word	0x00000008
.L_51:


//--------------------- .nv.callgraph             --------------------------
	.section	.nv.callgraph,"",@"SHT_CUDA_CALLGRAPH"
	.align	4
	.sectionentsize	8
	.align		4
        /*0000*/ 	.word	0x00000000
	.align		4
        /*0004*/ 	.word	0xffffffff
	.align		4
        /*0008*/ 	.word	0x00000000
	.align		4
        /*000c*/ 	.word	0xfffffffe
	.align		4
        /*0010*/ 	.word	0x00000000
	.align		4
        /*0014*/ 	.word	0xfffffffd
	.align		4
        /*0018*/ 	.word	0x00000000
	.align		4
        /*001c*/ 	.word	0xfffffffc


//--------------------- .text._Z17findNumOddNumbersPKiPiS1_i --------------------------
	.section	.text._Z17findNumOddNumbersPKiPiS1_i,"ax",@progbits
	.align	128
        .global         _Z17findNumOddNumbersPKiPiS1_i
        .type           _Z17findNumOddNumbersPKiPiS1_i,@function
        .size           _Z17findNumOddNumbersPKiPiS1_i,(.L_x_13 - _Z17findNumOddNumbersPKiPiS1_i)
        .other          _Z17findNumOddNumbersPKiPiS1_i,@"STO_CUDA_ENTRY STV_DEFAULT"
_Z17findNumOddNumbersPKiPiS1_i:
.text._Z17findNumOddNumbersPKiPiS1_i:
[----:B------:R-:W-:Y:S01]  /*0000*/  LDC R1, c[0x0][0x37c] ;  /* 0x0000df00ff017b82 */ /* 0x000fe20000000800 */
[----:B------:R-:W0:Y:S07]  /*0010*/  S2R R0, SR_TID.X ;  /* 0x0000000000007919 */ /* 0x000e2e0000002100 */
[----:B------:R-:W0:Y:S01]  /*0020*/  S2UR UR4, SR_CTAID.X ;  /* 0x00000000000479c3 */ /* 0x000e220000002500 */
[----:B------:R-:W1:Y:S07]  /*0030*/  LDCU UR5, c[0x0][0x398] ;  /* 0x00007300ff0577ac */ /* 0x000e6e0008000800 */
[----:B------:R-:W0:Y:S02]  /*0040*/  LDC R7, c[0x0][0x360] ;  /* 0x0000d800ff077b82 */ /* 0x000e240000000800 */
[----:B0-----:R-:W-:-:S05]  /*0050*/  IMAD R7, R7, UR4, R0 ;  /* 0x0000000407077c24 */ /* 0x001fca000f8e0200 */
[----:B-1----:R-:W-:-:S13]  /*0060*/  ISETP.GE.AND P0, PT, R7, UR5, PT ;  /* 0x0000000507007c0c */ /* 0x002fda000bf06270 */
[----:B------:R-:W-:Y:S05]  /*0070*/  @P0 EXIT ;  /* 0x000000000000094d */ /* 0x000fea0003800000 */
[----:B------:R-:W0:Y:S01]  /*0080*/  LDC.64 R2, c[0x0][0x380] ;  /* 0x0000e000ff027b82 */ /* 0x000e220000000a00 */
[----:B------:R-:W1:Y:S01]  /*0090*/  LDCU.64 UR4, c[0x0][0x358] ;  /* 0x00006b00ff0477ac */ /* 0x000e620008000a00 */
[----:B0-----:R-:W-:-:S06]  /*00a0*/  IMAD.WIDE R2, R7, 0x4, R2 ;  /* 0x0000000407027825 */ /* 0x001fcc00078e0202 */
[----:B-1----:R-:W2:Y:S02]  /*00b0*/  LDG.E R2, desc[UR4][R2.64] ;  /* 0x0000000402027981 */ /* 0x002ea4000c1e1900 */
[----:B--2---:R-:W-:-:S04]  /*00c0*/  LOP3.LUT R0, R2, 0x1, RZ, 0xc0, !PT ;  /* 0x0000000102007812 */ /* 0x004fc800078ec0ff */
[----:B------:R-:W-:-:S13]  /*00d0*/  ISETP.NE.U32.AND P0, PT, R0, 0x1, PT ;  /* 0x000000010000780c */ /* 0x000fda0003f05070 */
[----:B------:R-:W-:Y:S05]  /*00e0*/  @P0 BRA `(.L_x_0) ;  /* 0x0000000000300947 */ /* 0x000fea0003800000 */
[----:B------:R-:W0:Y:S01]  /*00f0*/  S2R R0, SR_LANEID ;  /* 0x0000000000007919 */ /* 0x000e220000000000 */
[----:B------:R-:W1:Y:S01]  /*0100*/  LDC.64 R4, c[0x0][0x388] ;  /* 0x0000e200ff047b82 */ /* 0x000e620000000a00 */
[----:B------:R-:W-:Y:S02]  /*0110*/  VOTEU.ANY UR6, UPT, PT ;  /* 0x0000000000067886 */ /* 0x000fe400038e0100 */
[----:B------:R-:W-:Y:S02]  /*0120*/  UFLO.U32 UR7, UR6 ;  /* 0x00000006000772bd */ /* 0x000fe400080e0000 */
[----:B------:R-:W2:Y:S03]  /*0130*/  POPC R9, UR6 ;  /* 0x0000000600097d09 */ /* 0x000ea60008000000 */
[----:B------:R-:W2:Y:S01]  /*0140*/  LDC.64 R2, c[0x0][0x390] ;  /* 0x0000e400ff027b82 */ /* 0x000ea20000000a00 */
[----:B------:R-:W-:Y:S01]  /*0150*/  HFMA2 R11, -RZ, RZ, 0, 5.9604644775390625e-08 ;  /* 0x00000001ff0b7431 */ /* 0x000fe200000001ff */
[----:B0-----:R-:W-:Y:S01]  /*0160*/  ISETP.EQ.U32.AND P0, PT, R0, UR7, PT ;  /* 0x0000000700007c0c */ /* 0x001fe2000bf02070 */
[----:B-1----:R-:W-:-:S12]  /*0170*/  IMAD.WIDE R4, R7, 0x4, R4 ;  /* 0x0000000407047825 */ /* 0x002fd800078e0204 */
[----:B--2---:R-:W-:Y:S04]  /*0180*/  @P0 REDG.E.ADD.STRONG.GPU desc[UR4][R2.64], R9 ;  /* 0x000000090200098e */ /* 0x004fe8000c12e104 */
[----:B------:R-:W-:Y:S01]  /*0190*/  STG.E desc[UR4][R4.64], R11 ;  /* 0x0000000b04007986 */ /* 0x000fe2000c101904 */
[----:B------:R-:W-:Y:S05]  /*01a0*/  EXIT ;  /* 0x000000000000794d */ /* 0x000fea0003800000 */
.L_x_0:
[----:B------:R-:W0:Y:S02]  /*01b0*/  LDC.64 R2, c[0x0][0x388] ;  /* 0x0000e200ff027b82 */ /* 0x000e240000000a00 */
[----:B0-----:R-:W-:-:S05]  /*01c0*/  IMAD.WIDE R2, R7, 0x4, R2 ;  /* 0x0000000407027825 */ /* 0x001fca00078e0202 */
[----:B------:R-:W-:Y:S01]  /*01d0*/  STG.E desc[UR4][R2.64], RZ ;  /* 0x000000ff02007986 */ /* 0x000fe2000c101904 */
[----:B------:R-:W-:Y:S05]  /*01e0*/  EXIT ;  /* 0x000000000000794d */ /* 0x000fea0003800000 */
.L_x_1:
[----:B------:R-:W-:-:S00]  /*01f0*/  BRA `(.L_x_1) ;  /* 0xfffffffc00fc7947 */ /* 0x000fc0000383ffff */
[----:B------:R-:W-:-:S00]  /*0200*/  NOP ;  /* 0x0000000000007918 */ /* 0x000fc00000000000 */
[----:B------:R-:W-:-:S00]  /*0210*/  NOP ;  /* 0x0000000000007918 */ /* 0x000fc00000000000 */
[----:B------:R-:W-:-:S00]  /*0220*/  NOP ;  /* 0x0000000000007918 */ /* 0x000fc00000000000 */
[----:B------:R-:W-:-:S00]  /*0230*/  NOP ;  /* 0x0000000000007918 */ /* 0x000fc00000000000 */
[----:B------:R-:W-:-:S00]  /*0240*/  NOP ;  /* 0x0000000000007918 */ /* 0x000fc00000000000 */
[----:B------:R-:W-:-:S00]  /*0250*/  NOP ;  /* 0x0000000000007918 */ /* 0x000fc00000000000 */
[----:B------:R-:W-:-:S00]  /*0260*/  NOP ;  /* 0x0000000000007918 */ /* 0x000fc00000000000 */
[----:B------:R-:W-:-:S00]  /*0270*/  NOP ;  /* 0x0000000000007918 */ /* 0x000fc00000000000 */
.L_x_13:


//--------------------- .text._Z14findOddNumbersPKiPiS1_ii --------------------------
	.section	.text._Z14findOddNumbersPKiPiS1_ii,"ax",@progbits
	.align	128
        .global         _Z14findOddNumbersPKiPiS1_ii
        .type           _Z14findOddNumbersPKiPiS1_ii,@function
        .size           _Z14findOddNumbersPKiPiS1_ii,(.L_x_14 - _Z14findOddNumbersPKiPiS1_ii)
        .other          _Z14findOddNumbersPKiPiS1_ii,@"STO_CUDA_ENTRY STV_DEFAULT"
_Z14findOddNumbersPKiPiS1_ii:
.text._Z14findOddNumbersPKiPiS1_ii:
        /* <DEDUP_REMOVED lines=12> */
[----:B--2---:R-:W-:-:S13]  /*00c0*/  ISETP.NE.AND P0, PT, R6, 0x1, PT ;  /* 0x000000010600780c */ /* 0x004fda0003f05270 */
[----:B------:R-:W-:Y:S05]  /*00d0*/  @P0 EXIT ;  /* 0x000000000000094d */ /* 0x000fea0003800000 */
[----:B------:R-:W-:Y:S01]  /*00e0*/  ISETP.GE.AND P0, PT, R5, 0x1, PT ;  /* 0x000000010500780c */ /* 0x000fe20003f06270 */
[----:B------:R-:W-:Y:S01]  /*00f0*/  BSSY.RECONVERGENT B0, `(.L_x_2) ;  /* 0x0000061000007945 */ /* 0x000fe20003800200 */
[----:B------:R-:W-:-:S11]  /*0100*/  IMAD.MOV.U32 R0, RZ, RZ, RZ ;  /* 0x000000ffff007224 */ /* 0x000fd600078e00ff */
[----:B------:R-:W-:Y:S05]  /*0110*/  @!P0 BRA `(.L_x_3) ;  /* 0x0000000400788947 */ /* 0x000fea0003800000 */
[C---:B------:R-:W-:Y:S01]  /*0120*/  ISETP.GE.U32.AND P1, PT, R5.reuse, 0x10, PT ;  /* 0x000000100500780c */ /* 0x040fe20003f26070 */
[----:B------:R-:W-:Y:S01]  /*0130*/  BSSY.RECONVERGENT B1, `(.L_x_4) ;  /* 0x000002c000017945 */ /* 0x000fe20003800200 */
[----:B------:R-:W-:Y:S01]  /*0140*/  LOP3.LUT R24, R5, 0xf, RZ, 0xc0, !PT ;  /* 0x0000000f05187812 */ /* 0x000fe200078ec0ff */
[----:B------:R-:W-:Y:S02]  /*0150*/  IMAD.MOV.U32 R9, RZ, RZ, RZ ;  /* 0x000000ffff097224 */ /* 0x000fe400078e00ff */
[----:B------:R-:W-:Y:S01]  /*0160*/  IMAD.MOV.U32 R0, RZ, RZ, RZ ;  /* 0x000000ffff007224 */ /* 0x000fe200078e00ff */
[----:B------:R-:W-:-:S07]  /*0170*/  ISETP.NE.AND P0, PT, R24, RZ, PT ;  /* 0x000000ff1800720c */ /* 0x000fce0003f05270 */
[----:B------:R-:W-:Y:S06]  /*0180*/  @!P1 BRA `(.L_x_5) ;  /* 0x0000000000989947 */ /* 0x000fec0003800000 */
[----:B------:R-:W0:Y:S01]  /*0190*/  LDCU.64 UR4, c[0x0][0x390] ;  /* 0x00007200ff0477ac */ /* 0x000e220008000a00 */
[----:B------:R-:W-:Y:S01]  /*01a0*/  LOP3.LUT R9, R5, 0x7ffffff0, RZ, 0xc0, !PT ;  /* 0x7ffffff005097812 */ /* 0x000fe200078ec0ff */
[----:B------:R-:W-:-:S04]  /*01b0*/  IMAD.MOV.U32 R0, RZ, RZ, RZ ;  /* 0x000000ffff007224 */ /* 0x000fc800078e00ff */
[----:B------:R-:W-:Y:S01]  /*01c0*/  IMAD.MOV R4, RZ, RZ, -R9 ;  /* 0x000000ffff047224 */ /* 0x000fe200078e0a09 */
[----:B0-----:R-:W-:-:S04]  /*01d0*/  UIADD3 UR4, UP0, UPT, UR4, 0x20, URZ ;  /* 0x0000002004047890 */ /* 0x001fc8000ff1e0ff */
[----:B------:R-:W-:Y:S02]  /*01e0*/  UIADD3.X UR5, UPT, UPT, URZ, UR5, URZ, UP0, !UPT ;  /* 0x00000005ff057290 */ /* 0x000fe400087fe4ff */
[----:B------:R-:W-:-:S04]  /*01f0*/  IMAD.U32 R14, RZ, RZ, UR4 ;  /* 0x00000004ff0e7e24 */ /* 0x000fc8000f8e00ff */
[----:B------:R-:W-:-:S07]  /*0200*/  IMAD.U32 R7, RZ, RZ, UR5 ;  /* 0x00000005ff077e24 */ /* 0x000fce000f8e00ff */
.L_x_6:
[----:B------:R-:W-:-:S05]  /*0210*/  IMAD.MOV.U32 R6, RZ, RZ, R14 ;  /* 0x000000ffff067224 */ /* 0x000fca00078e000e */
[----:B------:R-:W2:Y:S04]  /*0220*/  LDG.E R17, desc[UR6][R6.64+-0x20] ;  /* 0xffffe00606117981 */ /* 0x000ea8000c1e1900 */
[----:B------:R-:W2:Y:S04]  /*0230*/  LDG.E R14, desc[UR6][R6.64+-0x1c] ;  /* 0xffffe406060e7981 */ /* 0x000ea8000c1e1900 */
[----:B------:R-:W3:Y:S04]  /*0240*/  LDG.E R19, desc[UR6][R6.64+-0x18] ;  /* 0xffffe80606137981 */ /* 0x000ee8000c1e1900 */
[----:B------:R-:W3:Y:S04]  /*0250*/  LDG.E R16, desc[UR6][R6.64+-0x14] ;  /* 0xffffec0606107981 */ /* 0x000ee8000c1e1900 */
[----:B------:R-:W4:Y:S04]  /*0260*/  LDG.E R21, desc[UR6][R6.64+-0x10] ;  /* 0xfffff00606157981 */ /* 0x000f28000c1e1900 */
[----:B------:R-:W4:Y:S04]  /*0270*/  LDG.E R18, desc[UR6][R6.64+-0xc] ;  /* 0xfffff40606127981 */ /* 0x000f28000c1e1900 */
[----:B------:R-:W5:Y:S04]  /*0280*/  LDG.E R23, desc[UR6][R6.64+-0x8] ;  /* 0xfffff80606177981 */ /* 0x000f68000c1e1900 */
        /* <DEDUP_REMOVED lines=8> */
[----:B------:R0:W5:Y:S01]  /*0310*/  LDG.E R10, desc[UR6][R6.64+0x1c] ;  /* 0x00001c06060a7981 */ /* 0x000162000c1e1900 */
[----:B------:R-:W-:-:S05]  /*0320*/  VIADD R4, R4, 0x10 ;  /* 0x0000001004047836 */ /* 0x000fca0000000000 */
[----:B------:R-:W-:Y:S02]  /*0330*/  ISETP.NE.AND P1, PT, R4, RZ, PT ;  /* 0x000000ff0400720c */ /* 0x000fe40003f25270 */
[----:B--2---:R-:W-:-:S04]  /*0340*/  IADD3 R14, PT, PT, R14, R17, R0 ;  /* 0x000000110e0e7210 */ /* 0x004fc80007ffe000 */
[----:B---3--:R-:W-:-:S04]  /*0350*/  IADD3 R14, PT, PT, R16, R19, R14 ;  /* 0x00000013100e7210 */ /* 0x008fc80007ffe00e */
[----:B----4-:R-:W-:-:S04]  /*0360*/  IADD3 R14, PT, PT, R18, R21, R14 ;  /* 0x00000015120e7210 */ /* 0x010fc80007ffe00e */
[----:B-----5:R-:W-:-:S04]  /*0370*/  IADD3 R14, PT, PT, R20, R23, R14 ;  /* 0x00000017140e7210 */ /* 0x020fc80007ffe00e */
[----:B------:R-:W-:-:S04]  /*0380*/  IADD3 R14, PT, PT, R22, R25, R14 ;  /* 0x00000019160e7210 */ /* 0x000fc80007ffe00e */
[----:B------:R-:W-:Y:S02]  /*0390*/  IADD3 R12, PT, PT, R12, R15, R14 ;  /* 0x0000000f0c0c7210 */ /* 0x000fe40007ffe00e */
[----:B------:R-:W-:-:S05]  /*03a0*/  IADD3 R14, P2, PT, R6, 0x40, RZ ;  /* 0x00000040060e7810 */ /* 0x000fca0007f5e0ff */
[----:B0-----:R-:W-:Y:S01]  /*03b0*/  IMAD.X R7, RZ, RZ, R7, P2 ;  /* 0x000000ffff077224 */ /* 0x001fe200010e0607 */
[----:B------:R-:W-:-:S04]  /*03c0*/  IADD3 R8, PT, PT, R13, R8, R12 ;  /* 0x000000080d087210 */ /* 0x000fc80007ffe00c */
[----:B------:R-:W-:Y:S01]  /*03d0*/  IADD3 R0, PT, PT, R10, R11, R8 ;  /* 0x0000000b0a007210 */ /* 0x000fe20007ffe008 */
[----:B------:R-:W-:Y:S06]  /*03e0*/  @P1 BRA `(.L_x_6) ;  /* 0xfffffffc00881947 */ /* 0x000fec000383ffff */
.L_x_5:
[----:B------:R-:W-:Y:S05]  /*03f0*/  BSYNC.RECONVERGENT B1 ;  /* 0x0000000000017941 */ /* 0x000fea0003800200 */
.L_x_4:
[----:B------:R-:W-:Y:S05]  /*0400*/  @!P0 BRA `(.L_x_3) ;  /* 0x0000000000bc8947 */ /* 0x000fea0003800000 */
[----:B------:R-:W-:Y:S01]  /*0410*/  ISETP.GE.U32.AND P0, PT, R24, 0x8, PT ;  /* 0x000000081800780c */ /* 0x000fe20003f06070 */
[----:B------:R-:W-:Y:S01]  /*0420*/  BSSY.RECONVERGENT B1, `(.L_x_7) ;  /* 0x0000012000017945 */ /* 0x000fe20003800200 */
[----:B------:R-:W-:-:S04]  /*0430*/  LOP3.LUT R14, R5, 0x7, RZ, 0xc0, !PT ;  /* 0x00000007050e7812 */ /* 0x000fc800078ec0ff */
[----:B------:R-:W-:-:S07]  /*0440*/  ISETP.NE.AND P1, PT, R14, RZ, PT ;  /* 0x000000ff0e00720c */ /* 0x000fce0003f25270 */
[----:B------:R-:W-:Y:S06]  /*0450*/  @!P0 BRA `(.L_x_8) ;  /* 0x0000000000388947 */ /* 0x000fec0003800000 */
[----:B------:R-:W-:-:S05]  /*0460*/  IMAD.WIDE.U32 R6, R9, 0x4, R2 ;  /* 0x0000000409067825 */ /* 0x000fca00078e0002 */
[----:B------:R-:W2:Y:S04]  /*0470*/  LDG.E R11, desc[UR6][R6.64] ;  /* 0x00000006060b7981 */ /* 0x000ea8000c1e1900 */
[----:B------:R-:W2:Y:S04]  /*0480*/  LDG.E R4, desc[UR6][R6.64+0x4] ;  /* 0x0000040606047981 */ /* 0x000ea8000c1e1900 */
[----:B------:R-:W3:Y:S04]  /*0490*/  LDG.E R13, desc[UR6][R6.64+0x8] ;  /* 0x00000806060d7981 */ /* 0x000ee8000c1e1900 */
[----:B------:R-:W3:Y:S04]  /*04a0*/  LDG.E R8, desc[UR6][R6.64+0xc] ;  /* 0x00000c0606087981 */ /* 0x000ee8000c1e1900 */
[----:B------:R-:W4:Y:S04]  /*04b0*/  LDG.E R15, desc[UR6][R6.64+0x10] ;  /* 0x00001006060f7981 */ /* 0x000f28000c1e1900 */
[----:B------:R-:W4:Y:S04]  /*04c0*/  LDG.E R10, desc[UR6][R6.64+0x14] ;  /* 0x00001406060a7981 */ /* 0x000f28000c1e1900 */
[----:B------:R-:W5:Y:S04]  /*04d0*/  LDG.E R17, desc[UR6][R6.64+0x18] ;  /* 0x0000180606117981 */ /* 0x000f68000c1e1900 */
[----:B------:R-:W5:Y:S01]  /*04e0*/  LDG.E R12, desc[UR6][R6.64+0x1c] ;  /* 0x00001c06060c7981 */ /* 0x000f62000c1e1900 */
[----:B------:R-:W-:Y:S01]  /*04f0*/  VIADD R9, R9, 0x8 ;  /* 0x0000000809097836 */ /* 0x000fe20000000000 */
[----:B--2---:R-:W-:-:S04]  /*0500*/  IADD3 R4, PT, PT, R4, R11, R0 ;  /* 0x0000000b04047210 */ /* 0x004fc80007ffe000 */
[----:B---3--:R-:W-:-:S04]  /*0510*/  IADD3 R4, PT, PT, R8, R13, R4 ;  /* 0x0000000d08047210 */ /* 0x008fc80007ffe004 */
[----:B----4-:R-:W-:-:S04]  /*0520*/  IADD3 R4, PT, PT, R10, R15, R4 ;  /* 0x0000000f0a047210 */ /* 0x010fc80007ffe004 */
[----:B-----5:R-:W-:-:S07]  /*0530*/  IADD3 R0, PT, PT, R12, R17, R4 ;  /* 0x000000110c007210 */ /* 0x020fce0007ffe004 */
.L_x_8:
[----:B------:R-:W-:Y:S05]  /*0540*/  BSYNC.RECONVERGENT B1 ;  /* 0x0000000000017941 */ /* 0x000fea0003800200 */
.L_x_7:
        /* <DEDUP_REMOVED lines=10> */
[----:B------:R-:W3:Y:S01]  /*05f0*/  LDG.E R10, desc[UR6][R6.64+0xc] ;  /* 0x00000c06060a7981 */ /* 0x000ee2000c1e1900 */
[----:B------:R-:W-:Y:S01]  /*0600*/  VIADD R9, R9, 0x4 ;  /* 0x0000000409097836 */ /* 0x000fe20000000000 */
[----:B--2---:R-:W-:-:S04]  /*0610*/  IADD3 R0, PT, PT, R8, R11, R0 ;  /* 0x0000000b08007210 */ /* 0x004fc80007ffe000 */
[----:B---3--:R-:W-:-:S07]  /*0620*/  IADD3 R0, PT, PT, R10, R13, R0 ;  /* 0x0000000d0a007210 */ /* 0x008fce0007ffe000 */
.L_x_10:
[----:B------:R-:W-:Y:S05]  /*0630*/  BSYNC.RECONVERGENT B1 ;  /* 0x0000000000017941 */ /* 0x000fea0003800200 */
.L_x_9:
[----:B------:R-:W-:Y:S05]  /*0640*/  @!P1 BRA `(.L_x_3) ;  /* 0x00000000002c9947 */ /* 0x000fea0003800000 */
[----:B------:R-:W-:-:S04]  /*0650*/  IMAD.WIDE.U32 R2, R9, 0x4, R2 ;  /* 0x0000000409027825 */ /* 0x000fc800078e0002 */
[----:B------:R-:W-:Y:S02]  /*0660*/  IMAD.MOV R4, RZ, RZ, -R4 ;  /* 0x000000ffff047224 */ /* 0x000fe400078e0a04 */
[----:B------:R-:W-:-:S07]  /*0670*/  IMAD.MOV.U32 R7, RZ, RZ, R3 ;  /* 0x000000ffff077224 */ /* 0x000fce00078e0003 */
.L_x_11:
[----:B------:R-:W-:-:S06]  /*0680*/  IMAD.MOV.U32 R3, RZ, RZ, R7 ;  /* 0x000000ffff037224 */ /* 0x000fcc00078e0007 */
[----:B------:R0:W2:Y:S01]  /*0690*/  LDG.E R3, desc[UR6][R2.64] ;  /* 0x0000000602037981 */ /* 0x0000a2000c1e1900 */
[----:B------:R-:W-:-:S05]  /*06a0*/  VIADD R4, R4, 0x1 ;  /* 0x0000000104047836 */ /* 0x000fca0000000000 */
[----:B------:R-:W-:Y:S02]  /*06b0*/  ISETP.NE.AND P0, PT, R4, RZ, PT ;  /* 0x000000ff0400720c */ /* 0x000fe40003f05270 */
[----:B0-----:R-:W-:-:S05]  /*06c0*/  IADD3 R2, P1, PT, R2, 0x4, RZ ;  /* 0x0000000402027810 */ /* 0x001fca0007f3e0ff */
[----:B------:R-:W-:Y:S02]  /*06d0*/  IMAD.X R7, RZ, RZ, R7, P1 ;  /* 0x000000ffff077224 */ /* 0x000fe400008e0607 */
[----:B--2---:R-:W-:-:S04]  /*06e0*/  IMAD.IADD R0, R3, 0x1, R0 ;  /* 0x0000000103007824 */ /* 0x004fc800078e0200 */
[----:B------:R-:W-:Y:S05]  /*06f0*/  @P0 BRA `(.L_x_11) ;  /* 0xfffffffc00e00947 */ /* 0x000fea000383ffff */
.L_x_3:
[----:B------:R-:W-:Y:S05]  /*0700*/  BSYNC.RECONVERGENT B0 ;  /* 0x0000000000007941 */ /* 0x000fea0003800200 */
.L_x_2:
[----:B------:R-:W0:Y:S02]  /*0710*/  LDCU UR4, c[0x0][0x398] ;  /* 0x00007300ff0477ac */ /* 0x000e240008000800 */
[----:B0-----:R-:W-:-:S13]  /*0720*/  ISETP.GE.AND P0, PT, R0, UR4, PT ;  /* 0x0000000400007c0c */ /* 0x001fda000bf06270 */
[----:B------:R-:W-:Y:S05]  /*0730*/  @P0 EXIT ;  /* 0x000000000000094d */ /* 0x000fea0003800000 */
[----:B------:R-:W0:Y:S02]  /*0740*/  LDC.64 R2, c[0x0][0x380] ;  /* 0x0000e000ff027b82 */ /* 0x000e240000000a00 */
[----:B0-----:R-:W-:-:S06]  /*0750*/  IMAD.WIDE R2, R5, 0x4, R2 ;  /* 0x0000000405027825 */ /* 0x001fcc00078e0202 */
[----:B------:R-:W0:Y:S01]  /*0760*/  LDC.64 R4, c[0x0][0x388] ;  /* 0x0000e200ff047b82 */ /* 0x000e220000000a00 */
[----:B------:R-:W2:Y:S01]  /*0770*/  LDG.E R3, desc[UR6][R2.64] ;  /* 0x0000000602037981 */ /* 0x000ea2000c1e1900 */
[----:B0-----:R-:W-:-:S05]  /*0780*/  IMAD.WIDE R4, R0, 0x4, R4 ;  /* 0x0000000400047825 */ /* 0x001fca00078e0204 */
[----:B--2---:R-:W-:Y:S01]  /*0790*/  STG.E desc[UR6][R4.64], R3 ;  /* 0x0000000304007986 */ /* 0x004fe2000c101906 */
[----:B------:R-:W-:Y:S05]  /*07a0*/  EXIT ;  /* 0x000000000000794d */ /* 0x000fea0003800000 */
.L_x_12:
        /* <DEDUP_REMOVED lines=13> */
.L_x_14:


//--------------------- .nv.shared.reserved.0     --------------------------
	.section	.nv.shared.reserved.0,"aw",@nobits
	.weak		__nv_reservedSMEM_offset_0_alias
	.size		__nv_reservedSMEM_offset_0_alias, 0, 64
	.other		__nv_reservedSMEM_offset_0_alias,@"STO_CUDA_RESERVED_SHARED STV_DEFAULT"
__nv_reservedSMEM_offset_0_alias:
	.zero		0
	.zero		64


//--------------------- .nv.constant0._Z17findNumOddNumbersPKiPiS1_i --------------------------
	.section	.nv.constant0._Z17findNumOddNumbersPKiPiS1_i,"a",@progbits
	.sectionflags	@""
	.align	4
.nv.constant0._Z17findNumOddNumbersPKiPiS1_i:
	.zero		924


//--------------------- .nv.constant0._Z14findOddNumbersPKiPiS1_ii --------------------------
	.section	.nv.constant0._Z14findOddNumbersPKiPiS1_ii,"a",@progbits
	.sectionflags	@""
	.align	4
.nv.constant0._Z14findOddNumbersPKiPiS1_ii:
	.zero		928


//--------------------- SYMBOLS --------------------------

	.type		.nv.reservedSmem.offset0,@object
	.size		.nv.reservedSmem.offset0,0x4
